//
// Generated by NVIDIA NVVM Compiler
//
// Compiler Build ID: CL-36424714
// Cuda compilation tools, release 13.0, V13.0.88
// Based on NVVM 20.0.0
//

.version 9.0
.target sm_100
.address_size 64

	// .globl	_Z12matrix_multiPfS_S_

.visible .entry _Z12matrix_multiPfS_S_(
	.param .u64 .ptr .align 1 _Z12matrix_multiPfS_S__param_0,
	.param .u64 .ptr .align 1 _Z12matrix_multiPfS_S__param_1,
	.param .u64 .ptr .align 1 _Z12matrix_multiPfS_S__param_2
)
{
	.reg .pred 	%p<4>;
	.reg .b32 	%r<14>;
	.reg .b32 	%f<10>;
	.reg .b64 	%rd<18>;

	ld.param.u64 	%rd1, [_Z12matrix_multiPfS_S__param_0];
	ld.param.u64 	%rd2, [_Z12matrix_multiPfS_S__param_1];
	ld.param.u64 	%rd3, [_Z12matrix_multiPfS_S__param_2];
	mov.u32 	%r3, %ctaid.x;
	mov.u32 	%r4, %ntid.x;
	mov.u32 	%r5, %tid.x;
	mad.lo.s32 	%r1, %r3, %r4, %r5;
	mov.u32 	%r6, %ctaid.y;
	mov.u32 	%r7, %ntid.y;
	mov.u32 	%r8, %tid.y;
	mad.lo.s32 	%r9, %r6, %r7, %r8;
	setp.gt.s32 	%p1, %r1, 2;
	setp.gt.u32 	%p2, %r9, 2;
	or.pred  	%p3, %p1, %p2;
	@%p3 bra 	$L__BB0_2;
	cvta.to.global.u64 	%rd4, %rd3;
	cvta.to.global.u64 	%rd5, %rd1;
	cvta.to.global.u64 	%rd6, %rd2;
	mul.wide.u32 	%rd7, %r9, 4;
	add.s64 	%rd8, %rd5, %rd7;
	ld.global.f32 	%f1, [%rd8];
	mul.wide.s32 	%rd9, %r1, 4;
	add.s64 	%rd10, %rd6, %rd9;
	ld.global.f32 	%f2, [%rd10];
	fma.rn.f32 	%f3, %f1, %f2, 0f00000000;
	add.s32 	%r10, %r1, %r9;
	add.s64 	%rd11, %rd8, %rd9;
	ld.global.f32 	%f4, [%rd11];
	shl.b32 	%r11, %r9, 2;
	cvt.u64.u32 	%rd12, %r11;
	add.s64 	%rd13, %rd10, %rd12;
	ld.global.f32 	%f5, [%rd13];
	fma.rn.f32 	%f6, %f4, %f5, %f3;
	add.s64 	%rd14, %rd11, %rd9;
	ld.global.f32 	%f7, [%rd14];
	add.s64 	%rd15, %rd13, %rd12;
	ld.global.f32 	%f8, [%rd15];
	fma.rn.f32 	%f9, %f7, %f8, %f6;
	shl.b32 	%r12, %r9, 1;
	add.s32 	%r13, %r10, %r12;
	mul.wide.s32 	%rd16, %r13, 4;
	add.s64 	%rd17, %rd4, %rd16;
	st.global.f32 	[%rd17], %f9;
$L__BB0_2:
	ret;

}


// ===== COMPILED SASS (sm_100) =====

	.target	sm_100

	.elftype	@"ET_EXEC"


//--------------------- .note.nv.tkinfo           --------------------------
	.section	.note.nv.tkinfo,"",@"SHT_NOTE"
	.sectionflags	@"SHF_NOTE_NV_TKINFO"
	.tkinfo
        /*0018*/ 	.word	0x00000002
        /*0030*/ 	.string	""
        /*0030*/ 	.string	"ptxas"
        /*0030*/ 	.string	"Cuda compilation tools, release 13.0, V13.0.88"
        /*0030*/ 	.string	"Build cuda_13.0.r13.0/compiler.36424714_0"
        /*0030*/ 	.string	"-arch sm_100 -m 64 "



//--------------------- .note.nv.cuinfo           --------------------------
	.section	.note.nv.cuinfo,"",@"SHT_NOTE"
	.sectionflags	@"SHF_NOTE_NV_CUINFO"
        /*0018*/ 	.short	0x0002
        /*001a*/ 	.short	0x0064
        /*001c*/ 	.short	0x0082
	.zero		2


//--------------------- .nv.info                  --------------------------
	.section	.nv.info,"",@"SHT_CUDA_INFO"
	.align	4


	//----- nvinfo : EIATTR_REGCOUNT
	.align		4
        /*0000*/ 	.byte	0x04, 0x2f
        /*0002*/ 	.short	(.L_1 - .L_0)
	.align		4
.L_0:
        /*0004*/ 	.word	index@(_Z12matrix_multiPfS_S_)
        /*0008*/ 	.word	0x00000016


	//----- nvinfo : EIATTR_FRAME_SIZE
	.align		4
.L_1:
        /*000c*/ 	.byte	0x04, 0x11
        /*000e*/ 	.short	(.L_3 - .L_2)
	.align		4
.L_2:
        /*0010*/ 	.word	index@(_Z12matrix_multiPfS_S_)
        /*0014*/ 	.word	0x00000000


	//----- nvinfo : EIATTR_MIN_STACK_SIZE
	.align		4
.L_3:
        /*0018*/ 	.byte	0x04, 0x12
        /*001a*/ 	.short	(.L_5 - .L_4)
	.align		4
.L_4:
        /*001c*/ 	.word	index@(_Z12matrix_multiPfS_S_)
        /*0020*/ 	.word	0x00000000
.L_5:


//--------------------- .nv.compat                --------------------------
	.section	.nv.compat,"",@"SHT_CUDA_COMPAT_INFO"
	.align	4
        /*0000*/ 	.byte	0x02, 0x09, 0x00, 0x00, 0x02, 0x02, 0x01, 0x00, 0x02, 0x05, 0x05, 0x00, 0x03, 0x07, 0x01, 0x01
        /*0010*/ 	.byte	0x02, 0x03, 0x00, 0x00, 0x02, 0x06, 0x01, 0x00, 0x04, 0x0b, 0x08, 0x00, 0x09, 0x00, 0x00, 0x00
        /*0020*/ 	.byte	0x00, 0x00, 0x00, 0x00


//--------------------- .nv.info._Z12matrix_multiPfS_S_ --------------------------
	.section	.nv.info._Z12matrix_multiPfS_S_,"",@"SHT_CUDA_INFO"
	.sectionflags	@""
	.align	4


	//----- nvinfo : EIATTR_CUDA_API_VERSION
	.align		4
        /*0000*/ 	.byte	0x04, 0x37
        /*0002*/ 	.short	(.L_7 - .L_6)
.L_6:
        /*0004*/ 	.word	0x00000082


	//----- nvinfo : EIATTR_KPARAM_INFO
	.align		4
.L_7:
        /*0008*/ 	.byte	0x04, 0x17
        /*000a*/ 	.short	(.L_9 - .L_8)
.L_8:
        /*000c*/ 	.word	0x00000000
        /*0010*/ 	.short	0x0002
        /*0012*/ 	.short	0x0010
        /*0014*/ 	.byte	0x00, 0xf5, 0x21, 0x00


	//----- nvinfo : EIATTR_KPARAM_INFO
	.align		4
.L_9:
        /*0018*/ 	.byte	0x04, 0x17
        /*001a*/ 	.short	(.L_11 - .L_10)
.L_10:
        /*001c*/ 	.word	0x00000000
        /*0020*/ 	.short	0x0001
        /*0022*/ 	.short	0x0008
        /*0024*/ 	.byte	0x00, 0xf5, 0x21, 0x00


	//----- nvinfo : EIATTR_KPARAM_INFO
	.align		4
.L_11:
        /*0028*/ 	.byte	0x04, 0x17
        /*002a*/ 	.short	(.L_13 - .L_12)
.L_12:
        /*002c*/ 	.word	0x00000000
        /*0030*/ 	.short	0x0000
        /*0032*/ 	.short	0x0000
        /*0034*/ 	.byte	0x00, 0xf5, 0x21, 0x00


	//----- nvinfo : EIATTR_SPARSE_MMA_MASK
	.align		4
.L_13:
        /*0038*/ 	.byte	0x03, 0x50
        /*003a*/ 	.short	0x0000


	//----- nvinfo : EIATTR_MAXREG_COUNT
	.align		4
        /*003c*/ 	.byte	0x03, 0x1b
        /*003e*/ 	.short	0x00ff


	//----- nvinfo : EIATTR_MERCURY_ISA_VERSION
	.align		4
        /*0040*/ 	.byte	0x03, 0x5f
        /*0042*/ 	.short	0x0101


	//----- nvinfo : EIATTR_VRC_CTA_INIT_COUNT
	.align		4
        /*0044*/ 	.byte	0x02, 0x4a
	.zero		1
	.zero		1


	//----- nvinfo : EIATTR_EXIT_INSTR_OFFSETS
	.align		4
        /*0048*/ 	.byte	0x04, 0x1c
        /*004a*/ 	.short	(.L_15 - .L_14)


	//   ....[0]....
.L_14:
        /*004c*/ 	.word	0x000000b0


	//   ....[1]....
        /*0050*/ 	.word	0x00000260


	//----- nvinfo : EIATTR_CBANK_PARAM_SIZE
	.align		4
.L_15:
        /*0054*/ 	.byte	0x03, 0x19
        /*0056*/ 	.short	0x0018


	//----- nvinfo : EIATTR_PARAM_CBANK
	.align		4
        /*0058*/ 	.byte	0x04, 0x0a
        /*005a*/ 	.short	(.L_17 - .L_16)
	.align		4
.L_16:
        /*005c*/ 	.word	index@(.nv.constant0._Z12matrix_multiPfS_S_)
        /*0060*/ 	.short	0x0380
        /*0062*/ 	.short	0x0018


	//----- nvinfo : EIATTR_SW_WAR
	.align		4
.L_17:
        /*0064*/ 	.byte	0x04, 0x36
        /*0066*/ 	.short	(.L_19 - .L_18)
.L_18:
        /*0068*/ 	.word	0x00000008
.L_19:


//--------------------- .nv.callgraph             --------------------------
	.section	.nv.callgraph,"",@"SHT_CUDA_CALLGRAPH"
	.align	4
	.sectionentsize	8
	.align		4
        /*0000*/ 	.word	0x00000000
	.align		4
        /*0004*/ 	.word	0xffffffff
	.align		4
        /*0008*/ 	.word	0x00000000
	.align		4
        /*000c*/ 	.word	0xfffffffe
	.align		4
        /*0010*/ 	.word	0x00000000
	.align		4
        /*0014*/ 	.word	0xfffffffd
	.align		4
        /*0018*/ 	.word	0x00000000
	.align		4
        /*001c*/ 	.word	0xfffffffc


//--------------------- .text._Z12matrix_multiPfS_S_ --------------------------
	.section	.text._Z12matrix_multiPfS_S_,"ax",@progbits
	.align	128
        .global         _Z12matrix_multiPfS_S_
        .type           _Z12matrix_multiPfS_S_,@function
        .size           _Z12matrix_multiPfS_S_,(.L_x_1 - _Z12matrix_multiPfS_S_)
        .other          _Z12matrix_multiPfS_S_,@"STO_CUDA_ENTRY STV_DEFAULT"
_Z12matrix_multiPfS_S_:
.text._Z12matrix_multiPfS_S_:
[----:B------:R-:W-:Y:S01]  /*0000*/  LDC R1, c[0x0][0x37c] ;  /* 0x0000df00ff017b82 */ /* 0x000fe20000000800 */
[----:B------:R-:W0:Y:S07]  /*0010*/  S2R R5, SR_TID.Y ;  /* 0x0000000000057919 */ /* 0x000e2e0000002200 */
[----:B------:R-:W1:Y:S01]  /*0020*/  LDC R3, c[0x0][0x360] ;  /* 0x0000d800ff037b82 */ /* 0x000e620000000800 */
[----:B------:R-:W1:Y:S07]  /*0030*/  S2R R0, SR_TID.X ;  /* 0x0000000000007919 */ /* 0x000e6e0000002100 */
[----:B------:R-:W0:Y:S08]  /*0040*/  S2UR UR5, SR_CTAID.Y ;  /* 0x00000000000579c3 */ /* 0x000e300000002600 */
[----:B------:R-:W0:Y:S08]  /*0050*/  LDC R2, c[0x0][0x364] ;  /* 0x0000d900ff027b82 */ /* 0x000e300000000800 */
[----:B------:R-:W1:Y:S01]  /*0060*/  S2UR UR4, SR_CTAID.X ;  /* 0x00000000000479c3 */ /* 0x000e620000002500 */
[----:B0-----:R-:W-:-:S05]  /*0070*/  IMAD R2, R2, UR5, R5 ;  /* 0x0000000502027c24 */ /* 0x001fca000f8e0205 */
[----:B------:R-:W-:Y:S01]  /*0080*/  ISETP.GT.U32.AND P0, PT, R2, 0x2, PT ;  /* 0x000000020200780c */ /* 0x000fe20003f04070 */
[----:B-1----:R-:W-:-:S05]  /*0090*/  IMAD R3, R3, UR4, R0 ;  /* 0x0000000403037c24 */ /* 0x002fca000f8e0200 */
[----:B------:R-:W-:-:S13]  /*00a0*/  ISETP.GT.OR P0, PT, R3, 0x2, P0 ;  /* 0x000000020300780c */ /* 0x000fda0000704670 */
[----:B------:R-:W-:Y:S05]  /*00b0*/  @P0 EXIT ;  /* 0x000000000000094d */ /* 0x000fea0003800000 */
[----:B------:R-:W0:Y:S01]  /*00c0*/  LDC.64 R6, c[0x0][0x388] ;  /* 0x0000e200ff067b82 */ /* 0x000e220000000a00 */
[----:B------:R-:W1:Y:S01]  /*00d0*/  LDCU.64 UR4, c[0x0][0x358] ;  /* 0x00006b00ff0477ac */ /* 0x000e620008000a00 */
[----:B------:R-:W-:-:S06]  /*00e0*/  SHF.L.U32 R15, R2, 0x2, RZ ;  /* 0x00000002020f7819 */ /* 0x000fcc00000006ff */
[----:B------:R-:W2:Y:S08]  /*00f0*/  LDC.64 R4, c[0x0][0x380] ;  /* 0x0000e000ff047b82 */ /* 0x000eb00000000a00 */
[----:B------:R-:W3:Y:S01]  /*0100*/  LDC.64 R16, c[0x0][0x390] ;  /* 0x0000e400ff107b82 */ /* 0x000ee20000000a00 */
[----:B0-----:R-:W-:-:S03]  /*0110*/  IMAD.WIDE R6, R3, 0x4, R6 ;  /* 0x0000000403067825 */ /* 0x001fc600078e0206 */
[----:B------:R-:W-:Y:S01]  /*0120*/  IADD3 R12, P0, PT, R6, R15, RZ ;  /* 0x0000000f060c7210 */ /* 0x000fe20007f1e0ff */
[----:B--2---:R-:W-:-:S03]  /*0130*/  IMAD.WIDE.U32 R4, R2, 0x4, R4 ;  /* 0x0000000402047825 */ /* 0x004fc600078e0004 */
[----:B------:R-:W-:Y:S02]  /*0140*/  IADD3 R14, P1, PT, R15, R12, RZ ;  /* 0x0000000c0f0e7210 */ /* 0x000fe40007f3e0ff */
[----:B------:R-:W-:Y:S01]  /*0150*/  IADD3.X R13, PT, PT, RZ, R7, RZ, P0, !PT ;  /* 0x00000007ff0d7210 */ /* 0x000fe200007fe4ff */
[----:B-1----:R-:W2:Y:S01]  /*0160*/  LDG.E R0, desc[UR4][R4.64] ;  /* 0x0000000404007981 */ /* 0x002ea2000c1e1900 */
[----:B------:R-:W-:-:S03]  /*0170*/  IMAD.WIDE R8, R3, 0x4, R4 ;  /* 0x0000000403087825 */ /* 0x000fc600078e0204 */
[----:B------:R-:W2:Y:S01]  /*0180*/  LDG.E R7, desc[UR4][R6.64] ;  /* 0x0000000406077981 */ /* 0x000ea2000c1e1900 */
[----:B------:R-:W-:Y:S01]  /*0190*/  IADD3.X R15, PT, PT, RZ, R13, RZ, P1, !PT ;  /* 0x0000000dff0f7210 */ /* 0x000fe20000ffe4ff */
[C---:B------:R-:W-:Y:S02]  /*01a0*/  IMAD.WIDE R10, R3.reuse, 0x4, R8 ;  /* 0x00000004030a7825 */ /* 0x040fe400078e0208 */
[----:B------:R-:W4:Y:S04]  /*01b0*/  LDG.E R19, desc[UR4][R8.64] ;  /* 0x0000000408137981 */ /* 0x000f28000c1e1900 */
[----:B------:R-:W4:Y:S04]  /*01c0*/  LDG.E R12, desc[UR4][R12.64] ;  /* 0x000000040c0c7981 */ /* 0x000f28000c1e1900 */
[----:B------:R-:W5:Y:S04]  /*01d0*/  LDG.E R11, desc[UR4][R10.64] ;  /* 0x000000040a0b7981 */ /* 0x000f68000c1e1900 */
[----:B------:R-:W5:Y:S01]  /*01e0*/  LDG.E R14, desc[UR4][R14.64] ;  /* 0x000000040e0e7981 */ /* 0x000f62000c1e1900 */
[----:B------:R-:W-:-:S04]  /*01f0*/  IADD3 R3, PT, PT, R3, R2, RZ ;  /* 0x0000000203037210 */ /* 0x000fc80007ffe0ff */
[----:B------:R-:W-:-:S05]  /*0200*/  LEA R3, R2, R3, 0x1 ;  /* 0x0000000302037211 */ /* 0x000fca00078e08ff */
[----:B---3--:R-:W-:-:S04]  /*0210*/  IMAD.WIDE R2, R3, 0x4, R16 ;  /* 0x0000000403027825 */ /* 0x008fc800078e0210 */
[----:B--2---:R-:W-:-:S04]  /*0220*/  FFMA R0, R0, R7, RZ ;  /* 0x0000000700007223 */ /* 0x004fc800000000ff */
[----:B----4-:R-:W-:-:S04]  /*0230*/  FFMA R0, R19, R12, R0 ;  /* 0x0000000c13007223 */ /* 0x010fc80000000000 */
[----:B-----5:R-:W-:-:S05]  /*0240*/  FFMA R5, R11, R14, R0 ;  /* 0x0000000e0b057223 */ /* 0x020fca0000000000 */
[----:B------:R-:W-:Y:S01]  /*0250*/  STG.E desc[UR4][R2.64], R5 ;  /* 0x0000000502007986 */ /* 0x000fe2000c101904 */
[----:B------:R-:W-:Y:S05]  /*0260*/  EXIT ;  /* 0x000000000000794d */ /* 0x000fea0003800000 */
.L_x_0:
[----:B------:R-:W-:-:S00]  /*0270*/  BRA `(.L_x_0) ;  /* 0xfffffffc00fc7947 */ /* 0x000fc0000383ffff */
[----:B------:R-:W-:-:S00]  /*0280*/  NOP ;  /* 0x0000000000007918 */ /* 0x000fc00000000000 */
[----:B------:R-:W-:-:S00]  /*0290*/  NOP ;  /* 0x0000000000007918 */ /* 0x000fc00000000000 */
[----:B------:R-:W-:-:S00]  /*02a0*/  NOP ;  /* 0x0000000000007918 */ /* 0x000fc00000000000 */
[----:B------:R-:W-:-:S00]  /*02b0*/  NOP ;  /* 0x0000000000007918 */ /* 0x000fc00000000000 */
[----:B------:R-:W-:-:S00]  /*02c0*/  NOP ;  /* 0x0000000000007918 */ /* 0x000fc00000000000 */
[----:B------:R-:W-:-:S00]  /*02d0*/  NOP ;  /* 0x0000000000007918 */ /* 0x000fc00000000000 */
[----:B------:R-:W-:-:S00]  /*02e0*/  NOP ;  /* 0x0000000000007918 */ /* 0x000fc00000000000 */
[----:B------:R-:W-:-:S00]  /*02f0*/  NOP ;  /* 0x0000000000007918 */ /* 0x000fc00000000000 */
.L_x_1:


//--------------------- .nv.shared.reserved.0     --------------------------
	.section	.nv.shared.reserved.0,"aw",@nobits
	.weak		__nv_reservedSMEM_offset_0_alias
	.size		__nv_reservedSMEM_offset_0_alias, 0, 64
	.other		__nv_reservedSMEM_offset_0_alias,@"STO_CUDA_RESERVED_SHARED STV_DEFAULT"
__nv_reservedSMEM_offset_0_alias:
	.zero		0
	.zero		64


//--------------------- .nv.constant0._Z12matrix_multiPfS_S_ --------------------------
	.section	.nv.constant0._Z12matrix_multiPfS_S_,"a",@progbits
	.sectionflags	@""
	.align	4
.nv.constant0._Z12matrix_multiPfS_S_:
	.zero		920


//--------------------- SYMBOLS --------------------------

	.type		.nv.reservedSmem.offset0,@object
	.size		.nv.reservedSmem.offset0,0x4
